	.headerflags	@"EF_CUDA_TEXMODE_UNIFIED EF_CUDA_64BIT_ADDRESS EF_CUDA_ACCELERATORS EF_CUDA_SM90 EF_CUDA_VIRTUAL_SM(EF_CUDA_SM90)"
	.elftype	@"ET_EXEC"


//--------------------- .nv.info                  --------------------------
	.section	.nv.info,"",@"SHT_CUDA_INFO"
	.align	4


	//----- nvinfo : EIATTR_REGCOUNT
	.align		4
        /*0000*/ 	.byte	0x04, 0x2f
        /*0002*/ 	.short	(.L_3 - .L_2)
	.align		4
.L_2:
        /*0004*/ 	.word	index@(triton_poi_fused__native_batch_norm_legit_no_training_add_relu_8)
        /*0008*/ 	.word	0x00000037


	//----- nvinfo : EIATTR_MIN_STACK_SIZE
	.align		4
.L_3:
        /*000c*/ 	.byte	0x04, 0x12
        /*000e*/ 	.short	(.L_5 - .L_4)
	.align		4
.L_4:
        /*0010*/ 	.word	index@(triton_poi_fused__native_batch_norm_legit_no_training_add_relu_8)
        /*0014*/ 	.word	0x00000000


	//----- nvinfo : EIATTR_FRAME_SIZE
	.align		4
.L_5:
        /*0018*/ 	.byte	0x04, 0x11
        /*001a*/ 	.short	(.L_7 - .L_6)
	.align		4
.L_6:
        /*001c*/ 	.word	index@(triton_poi_fused__native_batch_norm_legit_no_training_add_relu_8)
        /*0020*/ 	.word	0x00000000


	//----- nvinfo : EIATTR_MIN_STACK_SIZE
	.align		4
.L_7:
        /*0024*/ 	.byte	0x04, 0x12
        /*0026*/ 	.short	(.L_9 - .L_8)
	.align		4
.L_8:
        /*0028*/ 	.word	index@(triton_poi_fused__native_batch_norm_legit_no_training_add_relu_8)
        /*002c*/ 	.word	0x00000000
.L_9:


//--------------------- .nv.info.triton_poi_fused__native_batch_norm_legit_no_training_add_relu_8 --------------------------
	.section	.nv.info.triton_poi_fused__native_batch_norm_legit_no_training_add_relu_8,"",@"SHT_CUDA_INFO"
	.sectionflags	@""
	.align	4


	//----- nvinfo : EIATTR_CUDA_API_VERSION
	.align		4
        /*0000*/ 	.byte	0x04, 0x37
        /*0002*/ 	.short	(.L_11 - .L_10)
.L_10:
        /*0004*/ 	.word	0x0000007c


	//----- nvinfo : EIATTR_KPARAM_INFO
	.align		4
.L_11:
        /*0008*/ 	.byte	0x04, 0x17
        /*000a*/ 	.short	(.L_13 - .L_12)
.L_12:
        /*000c*/ 	.word	0x00000000
        /*0010*/ 	.short	0x0009
        /*0012*/ 	.short	0x0044
        /*0014*/ 	.byte	0x00, 0xf0, 0x11, 0x00


	//----- nvinfo : EIATTR_KPARAM_INFO
	.align		4
.L_13:
        /*0018*/ 	.byte	0x04, 0x17
        /*001a*/ 	.short	(.L_15 - .L_14)
.L_14:
        /*001c*/ 	.word	0x00000000
        /*0020*/ 	.short	0x0008
        /*0022*/ 	.short	0x0040
        /*0024*/ 	.byte	0x00, 0xf0, 0x11, 0x00


	//----- nvinfo : EIATTR_KPARAM_INFO
	.align		4
.L_15:
        /*0028*/ 	.byte	0x04, 0x17
        /*002a*/ 	.short	(.L_17 - .L_16)
.L_16:
        /*002c*/ 	.word	0x00000000
        /*0030*/ 	.short	0x0007
        /*0032*/ 	.short	0x0038
        /*0034*/ 	.byte	0x00, 0xf4, 0x21, 0x00


	//----- nvinfo : EIATTR_KPARAM_INFO
	.align		4
.L_17:
        /*0038*/ 	.byte	0x04, 0x17
        /*003a*/ 	.short	(.L_19 - .L_18)
.L_18:
        /*003c*/ 	.word	0x00000000
        /*0040*/ 	.short	0x0006
        /*0042*/ 	.short	0x0030
        /*0044*/ 	.byte	0x00, 0xf4, 0x21, 0x00


	//----- nvinfo : EIATTR_KPARAM_INFO
	.align		4
.L_19:
        /*0048*/ 	.byte	0x04, 0x17
        /*004a*/ 	.short	(.L_21 - .L_20)
.L_20:
        /*004c*/ 	.word	0x00000000
        /*0050*/ 	.short	0x0005
        /*0052*/ 	.short	0x0028
        /*0054*/ 	.byte	0x00, 0xf4, 0x21, 0x00


	//----- nvinfo : EIATTR_KPARAM_INFO
	.align		4
.L_21:
        /*0058*/ 	.byte	0x04, 0x17
        /*005a*/ 	.short	(.L_23 - .L_22)
.L_22:
        /*005c*/ 	.word	0x00000000
        /*0060*/ 	.short	0x0004
        /*0062*/ 	.short	0x0020
        /*0064*/ 	.byte	0x00, 0xf4, 0x21, 0x00


	//----- nvinfo : EIATTR_KPARAM_INFO
	.align		4
.L_23:
        /*0068*/ 	.byte	0x04, 0x17
        /*006a*/ 	.short	(.L_25 - .L_24)
.L_24:
        /*006c*/ 	.word	0x00000000
        /*0070*/ 	.short	0x0003
        /*0072*/ 	.short	0x0018
        /*0074*/ 	.byte	0x00, 0xf4, 0x21, 0x00


	//----- nvinfo : EIATTR_KPARAM_INFO
	.align		4
.L_25:
        /*0078*/ 	.byte	0x04, 0x17
        /*007a*/ 	.short	(.L_27 - .L_26)
.L_26:
        /*007c*/ 	.word	0x00000000
        /*0080*/ 	.short	0x0002
        /*0082*/ 	.short	0x0010
        /*0084*/ 	.byte	0x00, 0xf4, 0x21, 0x00


	//----- nvinfo : EIATTR_KPARAM_INFO
	.align		4
.L_27:
        /*0088*/ 	.byte	0x04, 0x17
        /*008a*/ 	.short	(.L_29 - .L_28)
.L_28:
        /*008c*/ 	.word	0x00000000
        /*0090*/ 	.short	0x0001
        /*0092*/ 	.short	0x0008
        /*0094*/ 	.byte	0x00, 0xf4, 0x21, 0x00


	//----- nvinfo : EIATTR_KPARAM_INFO
	.align		4
.L_29:
        /*0098*/ 	.byte	0x04, 0x17
        /*009a*/ 	.short	(.L_31 - .L_30)
.L_30:
        /*009c*/ 	.word	0x00000000
        /*00a0*/ 	.short	0x0000
        /*00a2*/ 	.short	0x0000
        /*00a4*/ 	.byte	0x00, 0xf4, 0x21, 0x00


	//----- nvinfo : EIATTR_SPARSE_MMA_MASK
	.align		4
.L_31:
        /*00a8*/ 	.byte	0x03, 0x50
        /*00aa*/ 	.short	0x0000


	//----- nvinfo : EIATTR_MAXREG_COUNT
	.align		4
        /*00ac*/ 	.byte	0x03, 0x1b
        /*00ae*/ 	.short	0x00ff


	//----- nvinfo : EIATTR_EXIT_INSTR_OFFSETS
	.align		4
        /*00b0*/ 	.byte	0x04, 0x1c
        /*00b2*/ 	.short	(.L_33 - .L_32)


	//   ....[0]....
.L_32:
        /*00b4*/ 	.word	0x00001880


	//   ....[1]....
        /*00b8*/ 	.word	0x000018c0


	//----- nvinfo : EIATTR_REQNTID
	.align		4
.L_33:
        /*00bc*/ 	.byte	0x04, 0x10
        /*00be*/ 	.short	(.L_35 - .L_34)
.L_34:
        /*00c0*/ 	.word	0x00000100
        /*00c4*/ 	.word	0x00000001
        /*00c8*/ 	.word	0x00000001


	//----- nvinfo : EIATTR_CBANK_PARAM_SIZE
	.align		4
.L_35:
        /*00cc*/ 	.byte	0x03, 0x19
        /*00ce*/ 	.short	0x0048


	//----- nvinfo : EIATTR_PARAM_CBANK
	.align		4
        /*00d0*/ 	.byte	0x04, 0x0a
        /*00d2*/ 	.short	(.L_37 - .L_36)
	.align		4
.L_36:
        /*00d4*/ 	.word	index@(.nv.constant0.triton_poi_fused__native_batch_norm_legit_no_training_add_relu_8)
        /*00d8*/ 	.short	0x0210
        /*00da*/ 	.short	0x0048


	//----- nvinfo : EIATTR_SW_WAR
	.align		4
.L_37:
        /*00dc*/ 	.byte	0x04, 0x36
        /*00de*/ 	.short	(.L_39 - .L_38)
.L_38:
        /*00e0*/ 	.word	0x00000008
.L_39:


//--------------------- .nv.callgraph             --------------------------
	.section	.nv.callgraph,"",@"SHT_CUDA_CALLGRAPH"
	.align	4
	.sectionentsize	8
	.align		4
        /*0000*/ 	.word	0x00000000
	.align		4
        /*0004*/ 	.word	0xffffffff
	.align		4
        /*0008*/ 	.word	0x00000000
	.align		4
        /*000c*/ 	.word	0xfffffffe
	.align		4
        /*0010*/ 	.word	0x00000000
	.align		4
        /*0014*/ 	.word	0xfffffffd
	.align		4
        /*0018*/ 	.word	0x00000000
	.align		4
        /*001c*/ 	.word	0xfffffffc


//--------------------- .nv.constant4             --------------------------
	.section	.nv.constant4,"a",@progbits
	.align	8
	.align		8
.nv.constant4:
        /*0000*/ 	.dword	_$_str
	.align		8
        /*0008*/ 	.dword	_$_str_$_2


//--------------------- .text.triton_poi_fused__native_batch_norm_legit_no_training_add_relu_8 --------------------------
	.section	.text.triton_poi_fused__native_batch_norm_legit_no_training_add_relu_8,"ax",@progbits
	.sectionflags	@"SHF_BARRIERS=1"
	.align	128
        .global         triton_poi_fused__native_batch_norm_legit_no_training_add_relu_8
        .type           triton_poi_fused__native_batch_norm_legit_no_training_add_relu_8,@function
        .size           triton_poi_fused__native_batch_norm_legit_no_training_add_relu_8,(.L_x_1 - triton_poi_fused__native_batch_norm_legit_no_training_add_relu_8)
        .other          triton_poi_fused__native_batch_norm_legit_no_training_add_relu_8,@"STO_CUDA_ENTRY STV_DEFAULT"
triton_poi_fused__native_batch_norm_legit_no_training_add_relu_8:
.text.triton_poi_fused__native_batch_norm_legit_no_training_add_relu_8:
[----:B------:R-:W0:Y:S01]  /*0000*/  LDC R1, c[0x0][0x28] ;  /* 0x00000a00ff017b82 */ /* 0x000e220000000800 */
[----:B------:R-:W1:Y:S07]  /*0010*/  S2R R38, SR_CTAID.Y ;  /* 0x0000000000267919 */ /* 0x000e6e0000002600 */
[----:B------:R-:W2:Y:S01]  /*0020*/  LDC.64 R26, c[0x0][0x210] ;  /* 0x00008400ff1a7b82 */ /* 0x000ea20000000a00 */
[----:B------:R-:W-:Y:S02]  /*0030*/  CS2R R8, SRZ ;  /* 0x0000000000087805 */ /* 0x000fe4000001ff00 */
[----:B------:R-:W-:Y:S01]  /*0040*/  CS2R R10, SRZ ;  /* 0x00000000000a7805 */ /* 0x000fe2000001ff00 */
[----:B------:R-:W3:Y:S01]  /*0050*/  S2R R3, SR_TID.X ;  /* 0x0000000000037919 */ /* 0x000ee20000002100 */
[----:B------:R-:W-:-:S02]  /*0060*/  CS2R R16, SRZ ;  /* 0x0000000000107805 */ /* 0x000fc4000001ff00 */
[----:B------:R-:W-:Y:S02]  /*0070*/  CS2R R18, SRZ ;  /* 0x0000000000127805 */ /* 0x000fe4000001ff00 */
[----:B------:R-:W-:Y:S01]  /*0080*/  CS2R R20, SRZ ;  /* 0x0000000000147805 */ /* 0x000fe2000001ff00 */
[----:B------:R-:W4:Y:S01]  /*0090*/  S2R R24, SR_CTAID.X ;  /* 0x0000000000187919 */ /* 0x000f220000002500 */
[----:B------:R-:W5:Y:S01]  /*00a0*/  LDC.64 R28, c[0x0][0x218] ;  /* 0x00008600ff1c7b82 */ /* 0x000f620000000a00 */
[----:B------:R-:W-:Y:S02]  /*00b0*/  CS2R R22, SRZ ;  /* 0x0000000000167805 */ /* 0x000fe4000001ff00 */
[----:B------:R-:W-:Y:S02]  /*00c0*/  CS2R R6, SRZ ;  /* 0x0000000000067805 */ /* 0x000fe4000001ff00 */
[----:B------:R-:W-:Y:S02]  /*00d0*/  CS2R R12, SRZ ;  /* 0x00000000000c7805 */ /* 0x000fe4000001ff00 */
[----:B------:R-:W-:Y:S01]  /*00e0*/  CS2R R14, SRZ ;  /* 0x00000000000e7805 */ /* 0x000fe2000001ff00 */
[----:B------:R-:W-:Y:S01]  /*00f0*/  ULDC.64 UR6, c[0x0][0x208] ;  /* 0x0000820000067ab9 */ /* 0x000fe20000000a00 */
[----:B------:R-:W2:Y:S01]  /*0100*/  LDC.64 R50, c[0x0][0x220] ;  /* 0x00008800ff327b82 */ /* 0x000ea20000000a00 */
[----:B------:R-:W-:-:S02]  /*0110*/  CS2R R32, SRZ ;  /* 0x0000000000207805 */ /* 0x000fc4000001ff00 */
[----:B------:R-:W-:-:S05]  /*0120*/  CS2R R34, SRZ ;  /* 0x0000000000227805 */ /* 0x000fca000001ff00 */
[----:B------:R-:W2:Y:S01]  /*0130*/  LDC.64 R46, c[0x0][0x230] ;  /* 0x00008c00ff2e7b82 */ /* 0x000ea20000000a00 */
[----:B-1----:R-:W-:Y:S02]  /*0140*/  IMAD.SHL.U32 R38, R38, 0x40, RZ ;  /* 0x0000004026267824 */ /* 0x002fe400078e00ff */
[----:B---3--:R-:W-:Y:S01]  /*0150*/  IMAD.SHL.U32 R37, R3, 0x4, RZ ;  /* 0x0000000403257824 */ /* 0x008fe200078e00ff */
[----:B------:R-:W-:Y:S01]  /*0160*/  SHF.R.U32.HI R41, RZ, 0x4, R3 ;  /* 0x00000004ff297819 */ /* 0x000fe20000011603 */
[----:B----4-:R-:W-:-:S03]  /*0170*/  IMAD.SHL.U32 R24, R24, 0x40, RZ ;  /* 0x0000004018187824 */ /* 0x010fc600078e00ff */
[----:B------:R-:W-:Y:S02]  /*0180*/  LOP3.LUT R25, R38, 0x3c, R37, 0xf8, !PT ;  /* 0x0000003c26197812 */ /* 0x000fe400078ef825 */
[----:B------:R-:W-:Y:S02]  /*0190*/  SGXT.U32 R41, R41, 0x4 ;  /* 0x000000042929781a */ /* 0x000fe40000000000 */
[----:B------:R-:W-:Y:S02]  /*01a0*/  SHF.R.S32.HI R0, RZ, 0x1f, R25 ;  /* 0x0000001fff007819 */ /* 0x000fe40000011419 */
[----:B------:R-:W-:Y:S02]  /*01b0*/  ISETP.GE.AND P0, PT, R25, 0x100, PT ;  /* 0x000001001900780c */ /* 0x000fe40003f06270 */
[----:B------:R-:W-:Y:S02]  /*01c0*/  LEA.HI R0, R0, R25, RZ, 0x6 ;  /* 0x0000001900007211 */ /* 0x000fe400078f30ff */
[----:B------:R-:W-:-:S02]  /*01d0*/  LOP3.LUT R36, R24, R41, RZ, 0xfc, !PT ;  /* 0x0000002918247212 */ /* 0x000fc400078efcff */
[C---:B------:R-:W-:Y:S01]  /*01e0*/  LOP3.LUT R2, R0.reuse, 0xffffffc0, RZ, 0xc0, !PT ;  /* 0xffffffc000027812 */ /* 0x040fe200078ec0ff */
[----:B------:R-:W-:Y:S01]  /*01f0*/  IMAD.SHL.U32 R0, R0, 0x1000, RZ ;  /* 0x0000100000007824 */ /* 0x000fe200078e00ff */
[----:B------:R-:W-:-:S03]  /*0200*/  LOP3.LUT R3, R24, 0x20, R41, 0xfe, !PT ;  /* 0x0000002018037812 */ /* 0x000fc600078efe29 */
[----:B------:R-:W-:Y:S01]  /*0210*/  IMAD.IADD R25, R25, 0x1, -R2 ;  /* 0x0000000119197824 */ /* 0x000fe200078e0a02 */
[----:B------:R-:W-:Y:S02]  /*0220*/  LOP3.LUT R0, R0, 0xfffc0000, RZ, 0xc0, !PT ;  /* 0xfffc000000007812 */ /* 0x000fe400078ec0ff */
[----:B------:R-:W-:Y:S01]  /*0230*/  LOP3.LUT R2, R24, 0x10, R41, 0xfe, !PT ;  /* 0x0000001018027812 */ /* 0x000fe200078efe29 */
[----:B-----5:R-:W-:-:S04]  /*0240*/  IMAD.WIDE R28, R25, 0x4, R28 ;  /* 0x00000004191c7825 */ /* 0x020fc800078e021c */
[C---:B------:R-:W-:Y:S01]  /*0250*/  IMAD.IADD R5, R25.reuse, 0x1, R0 ;  /* 0x0000000119057824 */ /* 0x040fe200078e0200 */
[----:B------:R-:W-:Y:S01]  /*0260*/  LOP3.LUT R0, R24, 0x30, R41, 0xfe, !PT ;  /* 0x0000003018007812 */ /* 0x000fe200078efe29 */
[----:B0-2---:R-:W-:Y:S01]  /*0270*/  IMAD.WIDE R50, R25, 0x4, R50 ;  /* 0x0000000419327825 */ /* 0x005fe200078e0232 */
[----:B------:R0:W2:Y:S02]  /*0280*/  @!P0 LDG.E.EL.128 R16, desc[UR6][R28.64] ;  /* 0x000000061c108981 */ /* 0x0000a4000c2e1d00 */
[----:B------:R-:W-:Y:S01]  /*0290*/  LEA R36, R36, R5, 0x6 ;  /* 0x0000000524247211 */ /* 0x000fe200078e30ff */
[--C-:B------:R-:W-:Y:S01]  /*02a0*/  IMAD R2, R2, 0x40, R5.reuse ;  /* 0x0000004002027824 */ /* 0x100fe200078e0205 */
[----:B------:R-:W3:Y:S01]  /*02b0*/  @!P0 LDG.E.EL.128 R32, desc[UR6][R50.64] ;  /* 0x0000000632208981 */ /* 0x000ee2000c2e1d00 */
[--C-:B------:R-:W-:Y:S02]  /*02c0*/  IMAD R3, R3, 0x40, R5.reuse ;  /* 0x0000004003037824 */ /* 0x100fe400078e0205 */
[----:B------:R-:W-:Y:S01]  /*02d0*/  IMAD R0, R0, 0x40, R5 ;  /* 0x0000004000007824 */ /* 0x000fe200078e0205 */
[----:B------:R-:W-:Y:S01]  /*02e0*/  CS2R R4, SRZ ;  /* 0x0000000000047805 */ /* 0x000fe2000001ff00 */
[----:B------:R-:W-:-:S04]  /*02f0*/  IMAD.WIDE R42, R2, 0x4, R26 ;  /* 0x00000004022a7825 */ /* 0x000fc800078e021a */
[--C-:B------:R-:W-:Y:S01]  /*0300*/  IMAD.WIDE R44, R36, 0x4, R26.reuse ;  /* 0x00000004242c7825 */ /* 0x100fe200078e021a */
[----:B------:R-:W2:Y:S03]  /*0310*/  @!P0 LDG.E.EL.128 R8, desc[UR6][R42.64] ;  /* 0x000000062a088981 */ /* 0x000ea6000c2e1d00 */
[--C-:B------:R-:W-:Y:S01]  /*0320*/  IMAD.WIDE R30, R3, 0x4, R26.reuse ;  /* 0x00000004031e7825 */ /* 0x100fe200078e021a */
[----:B------:R-:W4:Y:S03]  /*0330*/  @!P0 LDG.E.EL.128 R20, desc[UR6][R44.64] ;  /* 0x000000062c148981 */ /* 0x000f26000c2e1d00 */
[----:B------:R-:W-:Y:S01]  /*0340*/  IMAD.WIDE R48, R0, 0x4, R26 ;  /* 0x0000000400307825 */ /* 0x000fe200078e021a */
[----:B------:R1:W5:Y:S01]  /*0350*/  @!P0 LDG.E.EL.128 R4, desc[UR6][R30.64] ;  /* 0x000000061e048981 */ /* 0x000362000c2e1d00 */
[----:B------:R-:W1:Y:S03]  /*0360*/  LDC.64 R26, c[0x0][0x228] ;  /* 0x00008a00ff1a7b82 */ /* 0x000e660000000a00 */
[----:B------:R-:W5:Y:S01]  /*0370*/  @!P0 LDG.E.EL.128 R12, desc[UR6][R48.64] ;  /* 0x00000006300c8981 */ /* 0x000f62000c2e1d00 */
[----:B0-----:R-:W-:-:S02]  /*0380*/  CS2R R28, SRZ ;  /* 0x00000000001c7805 */ /* 0x001fc4000001ff00 */
[----:B-1----:R-:W-:Y:S02]  /*0390*/  CS2R R30, SRZ ;  /* 0x00000000001e7805 */ /* 0x002fe4000001ff00 */
[----:B------:R-:W-:Y:S01]  /*03a0*/  LOP3.LUT R37, R24, 0x3c, R37, 0xf8, !PT ;  /* 0x0000003c18257812 */ /* 0x000fe200078ef825 */
[----:B------:R-:W-:-:S04]  /*03b0*/  IMAD.WIDE R46, R25, 0x4, R46 ;  /* 0x00000004192e7825 */ /* 0x000fc800078e022e */
[----:B------:R-:W-:Y:S01]  /*03c0*/  IMAD.WIDE R26, R25, 0x4, R26 ;  /* 0x00000004191a7825 */ /* 0x000fe200078e021a */
[----:B------:R-:W-:-:S04]  /*03d0*/  CS2R R24, SRZ ;  /* 0x0000000000187805 */ /* 0x000fc8000001ff00 */
[----:B------:R0:W5:Y:S02]  /*03e0*/  @!P0 LDG.E.EL.128 R28, desc[UR6][R26.64] ;  /* 0x000000061a1c8981 */ /* 0x000164000c2e1d00 */
[----:B0-----:R-:W-:-:S06]  /*03f0*/  CS2R R26, SRZ ;  /* 0x00000000001a7805 */ /* 0x001fcc000001ff00 */
[----:B------:R-:W5:Y:S01]  /*0400*/  @!P0 LDG.E.EL.128 R24, desc[UR6][R46.64] ;  /* 0x000000062e188981 */ /* 0x000f62000c2e1d00 */
[----:B------:R-:W-:Y:S02]  /*0410*/  LOP3.LUT R44, R38, R41, RZ, 0xfc, !PT ;  /* 0x00000029262c7212 */ /* 0x000fe400078efcff */
[----:B------:R-:W-:Y:S02]  /*0420*/  LOP3.LUT R43, R38, 0x10, R41, 0xfe, !PT ;  /* 0x00000010262b7812 */ /* 0x000fe400078efe29 */
[----:B------:R-:W-:Y:S02]  /*0430*/  LOP3.LUT R39, R38, 0x20, R41, 0xfe, !PT ;  /* 0x0000002026277812 */ /* 0x000fe400078efe29 */
[----:B------:R-:W-:Y:S02]  /*0440*/  LOP3.LUT R38, R38, 0x30, R41, 0xfe, !PT ;  /* 0x0000003026267812 */ /* 0x000fe400078efe29 */
[----:B------:R-:W-:Y:S01]  /*0450*/  ISETP.GE.AND P4, PT, R44, 0x100, PT ;  /* 0x000001002c00780c */ /* 0x000fe20003f86270 */
[----:B------:R-:W0:Y:S01]  /*0460*/  S2UR UR5, SR_CgaCtaId ;  /* 0x00000000000579c3 */ /* 0x000e220000008800 */
[----:B------:R-:W-:-:S02]  /*0470*/  UMOV UR4, 0x400 ;  /* 0x0000040000047882 */ /* 0x000fc40000000000 */
[----:B0-----:R-:W-:Y:S01]  /*0480*/  UPRMT UR4, UR5, 0x654, UR4 ;  /* 0x0000065405047896 */ /* 0x001fe20008000004 */
[----:B---3--:R-:W-:Y:S01]  /*0490*/  FADD R33, R33, 9.9999997473787516356e-06 ;  /* 0x3727c5ac21217421 */ /* 0x008fe20000000000 */
[----:B--2---:R-:W-:Y:S01]  /*04a0*/  FADD R42, -R16, R8 ;  /* 0x00000008102a7221 */ /* 0x004fe20000000100 */
[C---:B------:R-:W-:Y:S01]  /*04b0*/  FADD R9, -R17.reuse, R9 ;  /* 0x0000000911097221 */ /* 0x040fe20000000100 */
[C---:B----4-:R-:W-:Y:S01]  /*04c0*/  FADD R8, -R17.reuse, R21 ;  /* 0x0000001511087221 */ /* 0x050fe20000000100 */
[C---:B-----5:R-:W-:Y:S01]  /*04d0*/  FADD R5, -R17.reuse, R5 ;  /* 0x0000000511057221 */ /* 0x060fe20000000100 */
[----:B------:R-:W-:Y:S01]  /*04e0*/  FADD R13, -R17, R13 ;  /* 0x0000000d110d7221 */ /* 0x000fe20000000100 */
[----:B------:R-:W-:Y:S01]  /*04f0*/  FADD R17, R32, 9.9999997473787516356e-06 ;  /* 0x3727c5ac20117421 */ /* 0x000fe20000000000 */
[----:B------:R-:W-:Y:S02]  /*0500*/  FADD R41, -R16, R20 ;  /* 0x0000001410297221 */ /* 0x000fe40000000100 */
[----:B------:R-:W0:Y:S08]  /*0510*/  MUFU.SQRT R20, R33 ;  /* 0x0000002100147308 */ /* 0x000e300000002000 */
[----:B------:R-:W1:Y:S01]  /*0520*/  MUFU.SQRT R17, R17 ;  /* 0x0000001100117308 */ /* 0x000e620000002000 */
[----:B------:R-:W-:-:S04]  /*0530*/  SHF.R.S32.HI R21, RZ, 0x1f, R44 ;  /* 0x0000001fff157819 */ /* 0x000fc8000001142c */
[----:B------:R-:W-:Y:S02]  /*0540*/  LEA.HI R32, R21, R44, RZ, 0x6 ;  /* 0x0000002c15207211 */ /* 0x000fe400078f30ff */
[C---:B0-----:R-:W-:Y:S02]  /*0550*/  FSETP.GT.AND P2, PT, R20.reuse, 8.50705917302346158658e+37, PT ;  /* 0x7e8000001400780b */ /* 0x041fe40003f44000 */
[C---:B-1----:R-:W-:Y:S02]  /*0560*/  FSETP.GT.AND P1, PT, R17.reuse, 8.50705917302346158658e+37, PT ;  /* 0x7e8000001100780b */ /* 0x042fe40003f24000 */
[----:B------:R-:W-:Y:S02]  /*0570*/  FSETP.GEU.AND P5, PT, R17, 1.175494350822287508e-38, PT ;  /* 0x008000001100780b */ /* 0x000fe40003fae000 */
[----:B------:R-:W-:Y:S02]  /*0580*/  FSETP.GEU.AND P3, PT, R20, 1.175494350822287508e-38, PT ;  /* 0x008000001400780b */ /* 0x000fe40003f6e000 */
[----:B------:R-:W-:Y:S01]  /*0590*/  LOP3.LUT R33, R32, 0xfffc0, RZ, 0xc0, !PT ;  /* 0x000fffc020217812 */ /* 0x000fe200078ec0ff */
[----:B------:R-:W-:Y:S01]  /*05a0*/  FADD R4, -R16, R4 ;  /* 0x0000000410047221 */ /* 0x000fe20000000100 */
[----:B------:R-:W-:Y:S01]  /*05b0*/  SHF.L.U32 R32, R32, 0xe, RZ ;  /* 0x0000000e20207819 */ /* 0x000fe200000006ff */
[----:B------:R-:W-:Y:S01]  /*05c0*/  FADD R12, -R16, R12 ;  /* 0x0000000c100c7221 */ /* 0x000fe20000000100 */
[----:B------:R-:W-:Y:S01]  /*05d0*/  FADD R16, -R18, R22 ;  /* 0x0000001612107221 */ /* 0x000fe20000000100 */
[----:B------:R-:W-:-:S02]  /*05e0*/  IMAD.IADD R22, R44, 0x1, -R33 ;  /* 0x000000012c167824 */ /* 0x000fc400078e0a21 */
[----:B------:R-:W-:Y:S01]  /*05f0*/  @P1 FMUL R17, R17, 0.25 ;  /* 0x3e80000011111820 */ /* 0x000fe20000400000 */
[----:B------:R-:W-:Y:S01]  /*0600*/  LOP3.LUT R33, R32, 0xfff00000, RZ, 0xc0, !PT ;  /* 0xfff0000020217812 */ /* 0x000fe200078ec0ff */
[----:B------:R-:W-:Y:S02]  /*0610*/  @P2 FMUL R20, R20, 0.25 ;  /* 0x3e80000014142820 */ /* 0x000fe40000400000 */
[----:B------:R-:W-:Y:S01]  /*0620*/  @!P5 FMUL R17, R17, 16777216 ;  /* 0x4b8000001111d820 */ /* 0x000fe20000400000 */
[----:B------:R-:W-:Y:S01]  /*0630*/  FADD R21, -R18, R10 ;  /* 0x0000000a12157221 */ /* 0x000fe20000000100 */
[----:B------:R-:W-:Y:S01]  /*0640*/  @!P3 FMUL R20, R20, 16777216 ;  /* 0x4b8000001414b820 */ /* 0x000fe20000400000 */
[----:B------:R-:W-:Y:S01]  /*0650*/  IMAD R22, R22, 0x1000, R33 ;  /* 0x0000100016167824 */ /* 0x000fe200078e0221 */
[----:B------:R-:W-:Y:S01]  /*0660*/  SHF.R.S32.HI R10, RZ, 0x1f, R43 ;  /* 0x0000001fff0a7819 */ /* 0x000fe2000001142b */
[C---:B------:R-:W-:Y:S01]  /*0670*/  FADD R40, -R18.reuse, R6 ;  /* 0x0000000612287221 */ /* 0x040fe20000000100 */
[----:B------:R-:W-:Y:S01]  /*0680*/  FADD R14, -R18, R14 ;  /* 0x0000000e120e7221 */ /* 0x000fe20000000100 */
[----:B------:R-:W0:Y:S01]  /*0690*/  MUFU.RCP R33, R17 ;  /* 0x0000001100217308 */ /* 0x000e220000001000 */
[----:B------:R-:W-:Y:S01]  /*06a0*/  IMAD.MOV.U32 R18, RZ, RZ, 0x3e800000 ;  /* 0x3e800000ff127424 */ /* 0x000fe200078e00ff */
[----:B------:R-:W-:-:S06]  /*06b0*/  LEA.HI R10, R10, R43, RZ, 0x6 ;  /* 0x0000002b0a0a7211 */ /* 0x000fcc00078f30ff */
[----:B------:R1:W2:Y:S01]  /*06c0*/  MUFU.RCP R6, R20 ;  /* 0x0000001400067308 */ /* 0x0002a20000001000 */
[C---:B------:R-:W-:Y:S02]  /*06d0*/  FSEL R45, R18.reuse, 1, P2 ;  /* 0x3f800000122d7808 */ /* 0x040fe40001000000 */
[----:B------:R-:W-:Y:S02]  /*06e0*/  FSEL R32, R18, 1, P1 ;  /* 0x3f80000012207808 */ /* 0x000fe40000800000 */
[C---:B-1----:R-:W-:Y:S01]  /*06f0*/  LOP3.LUT R20, R10.reuse, 0xfffc0, RZ, 0xc0, !PT ;  /* 0x000fffc00a147812 */ /* 0x042fe200078ec0ff */
[----:B------:R-:W-:Y:S02]  /*0700*/  IMAD.SHL.U32 R10, R10, 0x4000, RZ ;  /* 0x000040000a0a7824 */ /* 0x000fe400078e00ff */
[----:B------:R-:W-:Y:S01]  /*0710*/  @!P3 FMUL R45, R45, 16777216 ;  /* 0x4b8000002d2db820 */ /* 0x000fe20000400000 */
[----:B------:R-:W-:Y:S01]  /*0720*/  @!P5 FMUL R32, R32, 16777216 ;  /* 0x4b8000002020d820 */ /* 0x000fe20000400000 */
[C---:B------:R-:W-:Y:S01]  /*0730*/  ISETP.GE.AND P3, PT, R43.reuse, 0x100, PT ;  /* 0x000001002b00780c */ /* 0x040fe20003f66270 */
[----:B------:R-:W-:Y:S01]  /*0740*/  IMAD.IADD R20, R43, 0x1, -R20 ;  /* 0x000000012b147824 */ /* 0x000fe200078e0a14 */
[----:B------:R-:W-:Y:S01]  /*0750*/  LOP3.LUT R43, R10, 0xfff00000, RZ, 0xc0, !PT ;  /* 0xfff000000a2b7812 */ /* 0x000fe200078ec0ff */
[----:B0-----:R-:W-:Y:S01]  /*0760*/  FMUL R33, R33, R32 ;  /* 0x0000002021217220 */ /* 0x001fe20000400000 */
[----:B------:R-:W-:Y:S01]  /*0770*/  FADD R34, R34, 9.9999997473787516356e-06 ;  /* 0x3727c5ac22227421 */ /* 0x000fe20000000000 */
[----:B--2---:R-:W-:-:S02]  /*0780*/  FMUL R6, R6, R45 ;  /* 0x0000002d06067220 */ /* 0x004fc40000400000 */
[----:B------:R-:W-:Y:S02]  /*0790*/  IMAD R20, R20, 0x1000, R43 ;  /* 0x0000100014147824 */ /* 0x000fe400078e022b */
[C---:B------:R-:W-:Y:S01]  /*07a0*/  FMUL R17, R33.reuse, R12 ;  /* 0x0000000c21117220 */ /* 0x040fe20000400000 */
[C---:B------:R-:W-:Y:S01]  /*07b0*/  FMUL R43, R33.reuse, R4 ;  /* 0x00000004212b7220 */ /* 0x040fe20000400000 */
[C---:B------:R-:W-:Y:S01]  /*07c0*/  FMUL R45, R33.reuse, R42 ;  /* 0x0000002a212d7220 */ /* 0x040fe20000400000 */
[----:B------:R-:W-:Y:S02]  /*07d0*/  FMUL R33, R33, R41 ;  /* 0x0000002921217220 */ /* 0x000fe40000400000 */
[----:B------:R-:W0:Y:S01]  /*07e0*/  MUFU.SQRT R41, R34 ;  /* 0x0000002200297308 */ /* 0x000e220000002000 */
[C---:B------:R-:W-:Y:S01]  /*07f0*/  FMUL R32, R6.reuse, R13 ;  /* 0x0000000d06207220 */ /* 0x040fe20000400000 */
[C---:B------:R-:W-:Y:S01]  /*0800*/  FMUL R44, R6.reuse, R5 ;  /* 0x00000005062c7220 */ /* 0x040fe20000400000 */
[C---:B------:R-:W-:Y:S01]  /*0810*/  FMUL R5, R6.reuse, R9 ;  /* 0x0000000906057220 */ /* 0x040fe20000400000 */
[----:B------:R-:W-:Y:S01]  /*0820*/  FMUL R13, R6, R8 ;  /* 0x00000008060d7220 */ /* 0x000fe20000400000 */
[----:B------:R-:W-:Y:S01]  /*0830*/  FADD R35, R35, 9.9999997473787516356e-06 ;  /* 0x3727c5ac23237421 */ /* 0x000fe20000000000 */
[----:B------:R-:W1:Y:S03]  /*0840*/  LDC.64 R8, c[0x0][0x238] ;  /* 0x00008e00ff087b82 */ /* 0x000e660000000a00 */
[----:B------:R-:W2:Y:S01]  /*0850*/  MUFU.SQRT R42, R35 ;  /* 0x00000023002a7308 */ /* 0x000ea20000002000 */
[----:B0-----:R-:W-:-:S02]  /*0860*/  FSETP.GT.AND P1, PT, R41, 8.50705917302346158658e+37, PT ;  /* 0x7e8000002900780b */ /* 0x001fc40003f24000 */
[----:B------:R-:W-:Y:S01]  /*0870*/  FSETP.GEU.AND P5, PT, R41, 1.175494350822287508e-38, PT ;  /* 0x008000002900780b */ /* 0x000fe20003fae000 */
[-CC-:B------:R-:W-:Y:S01]  /*0880*/  FFMA R6, R33, R28.reuse, R24.reuse ;  /* 0x0000001c21067223 */ /* 0x180fe20000000018 */
[-CC-:B------:R-:W-:Y:S01]  /*0890*/  FFMA R4, R45, R28.reuse, R24.reuse ;  /* 0x0000001c2d047223 */ /* 0x180fe20000000018 */
[-CC-:B------:R-:W-:Y:S01]  /*08a0*/  FFMA R10, R43, R28.reuse, R24.reuse ;  /* 0x0000001c2b0a7223 */ /* 0x180fe20000000018 */
[----:B------:R-:W-:Y:S01]  /*08b0*/  FFMA R24, R17, R28, R24 ;  /* 0x0000001c11187223 */ /* 0x000fe20000000018 */
[----:B------:R-:W-:Y:S02]  /*08c0*/  VIADD R17, R37, 0x80000 ;  /* 0x0008000025117836 */ /* 0x000fe40000000000 */
[-CC-:B------:R-:W-:Y:S01]  /*08d0*/  FFMA R13, R13, R29.reuse, R25.reuse ;  /* 0x0000001d0d0d7223 */ /* 0x180fe20000000019 */
[-CC-:B------:R-:W-:Y:S01]  /*08e0*/  FFMA R5, R5, R29.reuse, R25.reuse ;  /* 0x0000001d05057223 */ /* 0x180fe20000000019 */
[-CC-:B------:R-:W-:Y:S02]  /*08f0*/  FFMA R12, R44, R29.reuse, R25.reuse ;  /* 0x0000001d2c0c7223 */ /* 0x180fe40000000019 */
[----:B------:R-:W-:Y:S01]  /*0900*/  @P1 FMUL R41, R41, 0.25 ;  /* 0x3e80000029291820 */ /* 0x000fe20000400000 */
[----:B------:R-:W-:Y:S01]  /*0910*/  FFMA R25, R32, R29, R25 ;  /* 0x0000001d20197223 */ /* 0x000fe20000000019 */
[----:B--2---:R-:W-:-:S02]  /*0920*/  FSETP.GT.AND P2, PT, R42, 8.50705917302346158658e+37, PT ;  /* 0x7e8000002a00780b */ /* 0x004fc40003f44000 */
[----:B------:R-:W-:Y:S01]  /*0930*/  IADD3 R29, R17, R22, RZ ;  /* 0x00000016111d7210 */ /* 0x000fe20007ffe0ff */
[----:B------:R-:W-:Y:S01]  /*0940*/  @!P5 FMUL R41, R41, 16777216 ;  /* 0x4b8000002929d820 */ /* 0x000fe20000400000 */
[C---:B------:R-:W-:Y:S02]  /*0950*/  FSETP.GEU.AND P6, PT, R42.reuse, 1.175494350822287508e-38, PT ;  /* 0x008000002a00780b */ /* 0x040fe40003fce000 */
[----:B------:R-:W-:Y:S02]  /*0960*/  CS2R R32, SRZ ;  /* 0x0000000000207805 */ /* 0x000fe4000001ff00 */
[----:B------:R-:W-:Y:S01]  /*0970*/  CS2R R34, SRZ ;  /* 0x0000000000227805 */ /* 0x000fe2000001ff00 */
[----:B-1----:R-:W-:Y:S01]  /*0980*/  IMAD.WIDE R28, R29, 0x4, R8 ;  /* 0x000000041d1c7825 */ /* 0x002fe200078e0208 */
[----:B------:R-:W0:Y:S04]  /*0990*/  MUFU.RCP R41, R41 ;  /* 0x0000002900297308 */ /* 0x000e280000001000 */
[----:B------:R1:W2:Y:S01]  /*09a0*/  @!P4 LDG.E.EL.128 R32, desc[UR6][R28.64] ;  /* 0x000000061c20c981 */ /* 0x0002a2000c2e1d00 */
[----:B------:R-:W-:-:S04]  /*09b0*/  @P2 FMUL R42, R42, 0.25 ;  /* 0x3e8000002a2a2820 */ /* 0x000fc80000400000 */
[----:B------:R-:W-:Y:S01]  /*09c0*/  @!P6 FMUL R42, R42, 16777216 ;  /* 0x4b8000002a2ae820 */ /* 0x000fe20000400000 */
[----:B-1----:R-:W-:Y:S01]  /*09d0*/  FSEL R28, R18, 1, P1 ;  /* 0x3f800000121c7808 */ /* 0x002fe20000800000 */
[----:B------:R-:W-:-:S04]  /*09e0*/  FADD R23, -R19, R23 ;  /* 0x0000001713177221 */ /* 0x000fc80000000100 */
[----:B------:R-:W-:Y:S01]  /*09f0*/  @!P5 FMUL R28, R28, 16777216 ;  /* 0x4b8000001c1cd820 */ /* 0x000fe20000400000 */
[C---:B------:R-:W-:Y:S01]  /*0a00*/  FADD R11, -R19.reuse, R11 ;  /* 0x0000000b130b7221 */ /* 0x040fe20000000100 */
[C---:B------:R-:W-:Y:S01]  /*0a10*/  FADD R7, -R19.reuse, R7 ;  /* 0x0000000713077221 */ /* 0x040fe20000000100 */
[----:B------:R-:W-:Y:S01]  /*0a20*/  FADD R43, -R19, R15 ;  /* 0x0000000f132b7221 */ /* 0x000fe20000000100 */
[----:B0-----:R-:W-:Y:S01]  /*0a30*/  FMUL R19, R41, R28 ;  /* 0x0000001c29137220 */ /* 0x001fe20000400000 */
[----:B------:R-:W0:Y:S01]  /*0a40*/  MUFU.RCP R42, R42 ;  /* 0x0000002a002a7308 */ /* 0x000e220000001000 */
[----:B------:R-:W1:Y:S01]  /*0a50*/  S2R R28, SR_TID.X ;  /* 0x00000000001c7919 */ /* 0x000e620000002100 */
[----:B------:R-:W-:-:S05]  /*0a60*/  FSEL R15, R18, 1, P2 ;  /* 0x3f800000120f7808 */ /* 0x000fca0001000000 */
[----:B------:R-:W-:Y:S01]  /*0a70*/  @!P6 FMUL R15, R15, 16777216 ;  /* 0x4b8000000f0fe820 */ /* 0x000fe20000400000 */
[C---:B------:R-:W-:Y:S01]  /*0a80*/  FMUL R29, R19.reuse, R40 ;  /* 0x00000028131d7220 */ /* 0x040fe20000400000 */
[C---:B------:R-:W-:Y:S01]  /*0a90*/  FMUL R21, R19.reuse, R21 ;  /* 0x0000001513157220 */ /* 0x040fe20000400000 */
[C---:B------:R-:W-:Y:S01]  /*0aa0*/  FMUL R41, R19.reuse, R16 ;  /* 0x0000001013297220 */ /* 0x040fe20000400000 */
[----:B0-----:R-:W-:Y:S01]  /*0ab0*/  FMUL R18, R42, R15 ;  /* 0x0000000f2a127220 */ /* 0x001fe20000400000 */
[----:B------:R-:W-:Y:S01]  /*0ac0*/  FMUL R15, R19, R14 ;  /* 0x0000000e130f7220 */ /* 0x000fe20000400000 */
[----:B------:R-:W-:-:S04]  /*0ad0*/  SHF.R.S32.HI R14, RZ, 0x1f, R39 ;  /* 0x0000001fff0e7819 */ /* 0x000fc80000011427 */
[----:B------:R-:W-:-:S04]  /*0ae0*/  LEA.HI R19, R14, R39, RZ, 0x6 ;  /* 0x000000270e137211 */ /* 0x000fc800078f30ff */
[----:B------:R-:W-:Y:S01]  /*0af0*/  LOP3.LUT R14, R19, 0xfffc0, RZ, 0xc0, !PT ;  /* 0x000fffc0130e7812 */ /* 0x000fe200078ec0ff */
[C---:B------:R-:W-:Y:S01]  /*0b00*/  FMUL R42, R18.reuse, R7 ;  /* 0x00000007122a7220 */ /* 0x040fe20000400000 */
[----:B------:R-:W-:Y:S01]  /*0b10*/  ISETP.GE.AND P2, PT, R39, 0x100, PT ;  /* 0x000001002700780c */ /* 0x000fe20003f46270 */
[----:B------:R-:W-:Y:S01]  /*0b20*/  FMUL R44, R18, R11 ;  /* 0x0000000b122c7220 */ /* 0x000fe20000400000 */
[-C--:B------:R-:W-:Y:S01]  /*0b30*/  FFMA R7, R41, R30.reuse, R26 ;  /* 0x0000001e29077223 */ /* 0x080fe2000000001a */
[----:B------:R-:W-:Y:S02]  /*0b40*/  IMAD.IADD R39, R39, 0x1, -R14 ;  /* 0x0000000127277824 */ /* 0x000fe400078e0a0e */
[-CC-:B------:R-:W-:Y:S01]  /*0b50*/  FFMA R14, R21, R30.reuse, R26.reuse ;  /* 0x0000001e150e7223 */ /* 0x180fe2000000001a */
[-CC-:B------:R-:W-:Y:S01]  /*0b60*/  FFMA R11, R29, R30.reuse, R26.reuse ;  /* 0x0000001e1d0b7223 */ /* 0x180fe2000000001a */
[----:B------:R-:W-:Y:S01]  /*0b70*/  FFMA R16, R15, R30, R26 ;  /* 0x0000001e0f107223 */ /* 0x000fe2000000001a */
[----:B-1----:R-:W-:-:S02]  /*0b80*/  IMAD.SHL.U32 R30, R28, 0x100, RZ ;  /* 0x000001001c1e7824 */ /* 0x002fc400078e00ff */
[C---:B------:R-:W-:Y:S01]  /*0b90*/  FMUL R40, R18.reuse, R43 ;  /* 0x0000002b12287220 */ /* 0x040fe20000400000 */
[----:B------:R-:W-:Y:S01]  /*0ba0*/  FMUL R18, R18, R23 ;  /* 0x0000001712127220 */ /* 0x000fe20000400000 */
[----:B------:R-:W-:Y:S02]  /*0bb0*/  SHF.R.S32.HI R21, RZ, 0x1f, R38 ;  /* 0x0000001fff157819 */ /* 0x000fe40000011426 */
[----:B------:R-:W-:Y:S01]  /*0bc0*/  LOP3.LUT R30, R30, 0xf00, RZ, 0xc0, !PT ;  /* 0x00000f001e1e7812 */ /* 0x000fe200078ec0ff */
[-CC-:B------:R-:W-:Y:S01]  /*0bd0*/  FFMA R23, R18, R31.reuse, R27.reuse ;  /* 0x0000001f12177223 */ /* 0x180fe2000000001b */
[-CC-:B------:R-:W-:Y:S01]  /*0be0*/  FFMA R15, R44, R31.reuse, R27.reuse ;  /* 0x0000001f2c0f7223 */ /* 0x180fe2000000001b */
[-CC-:B------:R-:W-:Y:S01]  /*0bf0*/  FFMA R18, R42, R31.reuse, R27.reuse ;  /* 0x0000001f2a127223 */ /* 0x180fe2000000001b */
[----:B------:R-:W-:Y:S01]  /*0c00*/  LEA.HI R21, R21, R38, RZ, 0x6 ;  /* 0x0000002615157211 */ /* 0x000fe200078f30ff */
[----:B------:R-:W-:Y:S01]  /*0c10*/  FFMA R27, R40, R31, R27 ;  /* 0x0000001f281b7223 */ /* 0x000fe2000000001b */
[----:B------:R-:W-:Y:S01]  /*0c20*/  SHF.R.U32.HI R31, RZ, 0x4, R28 ;  /* 0x00000004ff1f7819 */ /* 0x000fe2000001161c */
[----:B------:R-:W-:Y:S01]  /*0c30*/  IMAD.SHL.U32 R26, R19, 0x4000, RZ ;  /* 0x00004000131a7824 */ /* 0x000fe200078e00ff */
[----:B------:R-:W-:-:S02]  /*0c40*/  LOP3.LUT R29, R30, 0x40, RZ, 0xfc, !PT ;  /* 0x000000401e1d7812 */ /* 0x000fc400078efcff */
[----:B------:R-:W-:Y:S02]  /*0c50*/  LOP3.LUT R19, R21, 0xfffc0, RZ, 0xc0, !PT ;  /* 0x000fffc015137812 */ /* 0x000fe400078ec0ff */
[----:B------:R-:W-:Y:S02]  /*0c60*/  SGXT.U32 R31, R31, 0x4 ;  /* 0x000000041f1f781a */ /* 0x000fe40000000000 */
[----:B------:R-:W-:Y:S01]  /*0c70*/  SHF.R.U32.HI R29, RZ, 0x6, R29 ;  /* 0x00000006ff1d7819 */ /* 0x000fe2000001161d */
[C---:B------:R-:W-:Y:S01]  /*0c80*/  IMAD.IADD R44, R38.reuse, 0x1, -R19 ;  /* 0x00000001262c7824 */ /* 0x040fe200078e0a13 */
[----:B------:R-:W-:Y:S02]  /*0c90*/  ISETP.GE.AND P1, PT, R38, 0x100, PT ;  /* 0x000001002600780c */ /* 0x000fe40003f26270 */
[----:B------:R-:W-:Y:S02]  /*0ca0*/  LOP3.LUT R31, R30, R31, RZ, 0xfc, !PT ;  /* 0x0000001f1e1f7212 */ /* 0x000fe400078efcff */
[----:B------:R-:W-:-:S02]  /*0cb0*/  LEA R38, R29, UR4, 0x2 ;  /* 0x000000041d267c11 */ /* 0x000fc4000f8e10ff */
[----:B------:R-:W-:Y:S02]  /*0cc0*/  LOP3.LUT R26, R26, 0xfff00000, RZ, 0xc0, !PT ;  /* 0xfff000001a1a7812 */ /* 0x000fe400078ec0ff */
[----:B------:R-:W-:Y:S01]  /*0cd0*/  FSETP.GEU.AND P6, PT, R6, RZ, PT ;  /* 0x000000ff0600720b */ /* 0x000fe20003fce000 */
[----:B------:R-:W-:Y:S01]  /*0ce0*/  IMAD R19, R31, 0x4, R38 ;  /* 0x000000041f137824 */ /* 0x000fe200078e0226 */
[----:B------:R-:W-:Y:S01]  /*0cf0*/  FSETP.GEU.AND P5, PT, R13, RZ, PT ;  /* 0x000000ff0d00720b */ /* 0x000fe20003fae000 */
[----:B------:R-:W-:Y:S01]  /*0d00*/  IMAD R26, R39, 0x1000, R26 ;  /* 0x00001000271a7824 */ /* 0x000fe200078e021a */
[----:B------:R-:W-:Y:S02]  /*0d10*/  LOP3.LUT R38, R30, 0xc0, RZ, 0xfc, !PT ;  /* 0x000000c01e267812 */ /* 0x000fe400078efcff */
[----:B------:R-:W-:Y:S02]  /*0d20*/  FSEL R39, R6, RZ, P6 ;  /* 0x000000ff06277208 */ /* 0x000fe40003000000 */
[----:B------:R-:W-:Y:S01]  /*0d30*/  LOP3.LUT R40, R30, 0x80, RZ, 0xfc, !PT ;  /* 0x000000801e287812 */ /* 0x000fe200078efcff */
[----:B------:R-:W-:Y:S01]  /*0d40*/  IMAD.SHL.U32 R21, R21, 0x4000, RZ ;  /* 0x0000400015157824 */ /* 0x000fe200078e00ff */
[----:B------:R-:W-:-:S02]  /*0d50*/  FSEL R6, R13, RZ, P5 ;  /* 0x000000ff0d067208 */ /* 0x000fc40002800000 */
[----:B------:R-:W-:Y:S02]  /*0d60*/  LEA.HI R42, R30, UR4, RZ, 0x1c ;  /* 0x000000041e2a7c11 */ /* 0x000fe4000f8fe0ff */
[----:B------:R-:W-:Y:S02]  /*0d70*/  FSETP.GEU.AND P5, PT, R4, RZ, PT ;  /* 0x000000ff0400720b */ /* 0x000fe40003fae000 */
[----:B------:R-:W-:Y:S02]  /*0d80*/  SHF.R.U32.HI R38, RZ, 0x6, R38 ;  /* 0x00000006ff267819 */ /* 0x000fe40000011626 */
[----:B------:R-:W-:Y:S02]  /*0d90*/  FSETP.GEU.AND P6, PT, R23, RZ, PT ;  /* 0x000000ff1700720b */ /* 0x000fe40003fce000 */
[----:B------:R-:W-:Y:S02]  /*0da0*/  SHF.R.U32.HI R40, RZ, 0x6, R40 ;  /* 0x00000006ff287819 */ /* 0x000fe40000011628 */
[----:B------:R-:W-:-:S02]  /*0db0*/  LEA R42, R31, R42, 0x2 ;  /* 0x0000002a1f2a7211 */ /* 0x000fc400078e10ff */
[----:B------:R-:W-:Y:S02]  /*0dc0*/  FSEL R13, R4, RZ, P5 ;  /* 0x000000ff040d7208 */ /* 0x000fe40002800000 */
[----:B------:R-:W-:Y:S02]  /*0dd0*/  LOP3.LUT R21, R21, 0xfff00000, RZ, 0xc0, !PT ;  /* 0xfff0000015157812 */ /* 0x000fe400078ec0ff */
[----:B------:R-:W-:Y:S02]  /*0de0*/  LEA R4, R38, UR4, 0x2 ;  /* 0x0000000426047c11 */ /* 0x000fe4000f8e10ff */
[----:B------:R-:W-:Y:S02]  /*0df0*/  FSEL R50, R23, RZ, P6 ;  /* 0x000000ff17327208 */ /* 0x000fe40003000000 */
[----:B------:R-:W-:Y:S02]  /*0e00*/  LEA R46, R40, UR4, 0x2 ;  /* 0x00000004282e7c11 */ /* 0x000fe4000f8e10ff */
[----:B------:R-:W-:-:S02]  /*0e10*/  FSETP.GEU.AND P5, PT, R7, RZ, PT ;  /* 0x000000ff0700720b */ /* 0x000fc40003fae000 */
[----:B------:R-:W-:Y:S02]  /*0e20*/  FSETP.GEU.AND P6, PT, R5, RZ, PT ;  /* 0x000000ff0500720b */ /* 0x000fe40003fce000 */
[----:B------:R-:W-:Y:S01]  /*0e30*/  IADD3 R47, R17, R20, RZ ;  /* 0x00000014112f7210 */ /* 0x000fe20007ffe0ff */
[----:B------:R-:W-:Y:S01]  /*0e40*/  STS [R42], R39 ;  /* 0x000000272a007388 */ /* 0x000fe20000000800 */
[----:B------:R-:W-:Y:S01]  /*0e50*/  IMAD R44, R44, 0x1000, R21 ;  /* 0x000010002c2c7824 */ /* 0x000fe200078e0215 */
[----:B------:R-:W-:Y:S01]  /*0e60*/  FSEL R48, R7, RZ, P5 ;  /* 0x000000ff07307208 */ /* 0x000fe20002800000 */
[----:B------:R-:W-:Y:S01]  /*0e70*/  IMAD R23, R31, 0x4, R4 ;  /* 0x000000041f177824 */ /* 0x000fe200078e0204 */
[----:B------:R0:W-:Y:S01]  /*0e80*/  STS [R19+0x100], R6 ;  /* 0x0001000613007388 */ /* 0x0001e20000000800 */
[----:B------:R-:W-:Y:S01]  /*0e90*/  FSEL R52, R5, RZ, P6 ;  /* 0x000000ff05347208 */ /* 0x000fe20003000000 */
[----:B------:R-:W-:Y:S01]  /*0ea0*/  IMAD R21, R31, 0x4, R46 ;  /* 0x000000041f157824 */ /* 0x000fe200078e022e */
[----:B------:R-:W-:Y:S01]  /*0eb0*/  CS2R R4, SRZ ;  /* 0x0000000000047805 */ /* 0x000fe2000001ff00 */
[----:B------:R-:W-:Y:S01]  /*0ec0*/  IMAD.WIDE R46, R47, 0x4, R8 ;  /* 0x000000042f2e7825 */ /* 0x000fe200078e0208 */
[----:B0-----:R-:W-:-:S06]  /*0ed0*/  CS2R R6, SRZ ;  /* 0x0000000000067805 */ /* 0x001fcc000001ff00 */
[----:B------:R0:W3:Y:S01]  /*0ee0*/  @!P3 LDG.E.EL.128 R4, desc[UR6][R46.64] ;  /* 0x000000062e04b981 */ /* 0x0000e2000c2e1d00 */
[C---:B------:R-:W-:Y:S02]  /*0ef0*/  FSETP.GEU.AND P5, PT, R10.reuse, RZ, PT ;  /* 0x000000ff0a00720b */ /* 0x040fe40003fae000 */
[----:B------:R-:W-:Y:S02]  /*0f00*/  FSETP.GEU.AND P6, PT, R15, RZ, PT ;  /* 0x000000ff0f00720b */ /* 0x000fe40003fce000 */
[----:B------:R-:W-:Y:S01]  /*0f10*/  FSEL R39, R10, RZ, P5 ;  /* 0x000000ff0a277208 */ /* 0x000fe20002800000 */
[----:B------:R1:W-:Y:S01]  /*0f20*/  STS [R21+0x200], R48 ;  /* 0x0002003015007388 */ /* 0x0003e20000000800 */
[C---:B------:R-:W-:Y:S01]  /*0f30*/  FSETP.GEU.AND P5, PT, R14.reuse, RZ, PT ;  /* 0x000000ff0e00720b */ /* 0x040fe20003fae000 */
[C---:B------:R-:W-:Y:S02]  /*0f40*/  IMAD.IADD R49, R17.reuse, 0x1, R44 ;  /* 0x0000000111317824 */ /* 0x040fe400078e022c */
[----:B0-----:R-:W-:Y:S01]  /*0f50*/  IMAD.IADD R47, R17, 0x1, R26 ;  /* 0x00000001112f7824 */ /* 0x001fe200078e021a */
[----:B------:R-:W-:Y:S01]  /*0f60*/  FSEL R10, R14, RZ, P5 ;  /* 0x000000ff0e0a7208 */ /* 0x000fe20002800000 */
[----:B------:R0:W-:Y:S01]  /*0f70*/  STS [R23+0x300], R50 ;  /* 0x0003003217007388 */ /* 0x0001e20000000800 */
[----:B-1----:R-:W-:-:S02]  /*0f80*/  FSEL R48, R15, RZ, P6 ;  /* 0x000000ff0f307208 */ /* 0x002fc40003000000 */
[C---:B------:R-:W-:Y:S01]  /*0f90*/  FSETP.GEU.AND P6, PT, R12.reuse, RZ, PT ;  /* 0x000000ff0c00720b */ /* 0x040fe20003fce000 */
[----:B------:R1:W-:Y:S01]  /*0fa0*/  STS [R42+0x40], R13 ;  /* 0x0000400d2a007388 */ /* 0x0003e20000000800 */
[----:B------:R-:W-:Y:S02]  /*0fb0*/  FSETP.GEU.AND P5, PT, R11, RZ, PT ;  /* 0x000000ff0b00720b */ /* 0x000fe40003fae000 */
[----:B------:R-:W-:Y:S02]  /*0fc0*/  CS2R R14, SRZ ;  /* 0x00000000000e7805 */ /* 0x000fe4000001ff00 */
[----:B0-----:R-:W-:Y:S01]  /*0fd0*/  FSEL R50, R12, RZ, P6 ;  /* 0x000000ff0c327208 */ /* 0x001fe20003000000 */
[----:B------:R0:W-:Y:S01]  /*0fe0*/  STS [R19+0x140], R52 ;  /* 0x0001403413007388 */ /* 0x0001e20000000800 */
[----:B------:R-:W-:-:S03]  /*0ff0*/  IMAD.WIDE R46, R47, 0x4, R8 ;  /* 0x000000042f2e7825 */ /* 0x000fc600078e0208 */
[----:B------:R4:W-:Y:S01]  /*1000*/  STS [R21+0x240], R10 ;  /* 0x0002400a15007388 */ /* 0x0009e20000000800 */
[----:B-1----:R-:W-:-:S03]  /*1010*/  CS2R R12, SRZ ;  /* 0x00000000000c7805 */ /* 0x002fc6000001ff00 */
[----:B------:R1:W-:Y:S01]  /*1020*/  STS [R23+0x340], R48 ;  /* 0x0003403017007388 */ /* 0x0003e20000000800 */
[----:B0-----:R-:W-:-:S03]  /*1030*/  FSEL R52, R11, RZ, P5 ;  /* 0x000000ff0b347208 */ /* 0x001fc60002800000 */
[----:B------:R0:W5:Y:S01]  /*1040*/  @!P2 LDG.E.EL.128 R12, desc[UR6][R46.64] ;  /* 0x000000062e0ca981 */ /* 0x000162000c2e1d00 */
[----:B----4-:R-:W-:Y:S01]  /*1050*/  CS2R R10, SRZ ;  /* 0x00000000000a7805 */ /* 0x010fe2000001ff00 */
[----:B-1----:R-:W-:Y:S01]  /*1060*/  IMAD.WIDE R48, R49, 0x4, R8 ;  /* 0x0000000431307825 */ /* 0x002fe200078e0208 */
[----:B------:R-:W-:Y:S02]  /*1070*/  CS2R R8, SRZ ;  /* 0x0000000000087805 */ /* 0x000fe4000001ff00 */
[----:B------:R-:W-:Y:S02]  /*1080*/  FSETP.GEU.AND P5, PT, R24, RZ, PT ;  /* 0x000000ff1800720b */ /* 0x000fe40003fae000 */
[----:B------:R-:W-:Y:S01]  /*1090*/  FSETP.GEU.AND P6, PT, R18, RZ, PT ;  /* 0x000000ff1200720b */ /* 0x000fe20003fce000 */
[----:B------:R-:W-:Y:S01]  /*10a0*/  STS [R42+0x80], R39 ;  /* 0x000080272a007388 */ /* 0x000fe20000000800 */
[----:B------:R-:W-:Y:S01]  /*10b0*/  IMAD.SHL.U32 R41, R28, 0x4, RZ ;  /* 0x000000041c297824 */ /* 0x000fe200078e00ff */
[----:B0-----:R-:W0:Y:S02]  /*10c0*/  LDC.64 R46, c[0x0][0x240] ;  /* 0x00009000ff2e7b82 */ /* 0x001e240000000a00 */
[----:B------:R1:W4:Y:S01]  /*10d0*/  @!P1 LDG.E.EL.128 R8, desc[UR6][R48.64] ;  /* 0x0000000630089981 */ /* 0x000322000c2e1d00 */
[----:B------:R-:W-:-:S02]  /*10e0*/  FSEL R17, R24, RZ, P5 ;  /* 0x000000ff18117208 */ /* 0x000fc40002800000 */
[C---:B------:R-:W-:Y:S02]  /*10f0*/  FSETP.GEU.AND P5, PT, R25.reuse, RZ, PT ;  /* 0x000000ff1900720b */ /* 0x040fe40003fae000 */
[----:B------:R-:W-:Y:S01]  /*1100*/  FSEL R18, R18, RZ, P6 ;  /* 0x000000ff12127208 */ /* 0x000fe20003000000 */
[----:B------:R1:W-:Y:S01]  /*1110*/  STS [R19+0x180], R50 ;  /* 0x0001803213007388 */ /* 0x0003e20000000800 */
[----:B------:R-:W-:Y:S02]  /*1120*/  FSEL R24, R25, RZ, P5 ;  /* 0x000000ff19187208 */ /* 0x000fe40002800000 */
[----:B------:R-:W-:Y:S01]  /*1130*/  FSETP.GEU.AND P6, PT, R16, RZ, PT ;  /* 0x000000ff1000720b */ /* 0x000fe20003fce000 */
[----:B------:R-:W-:Y:S01]  /*1140*/  STS [R21+0x280], R52 ;  /* 0x0002803415007388 */ /* 0x000fe20000000800 */
[----:B------:R-:W-:-:S03]  /*1150*/  FSETP.GEU.AND P5, PT, R27, RZ, PT ;  /* 0x000000ff1b00720b */ /* 0x000fc60003fae000 */
[----:B------:R-:W-:Y:S01]  /*1160*/  STS [R23+0x380], R18 ;  /* 0x0003801217007388 */ /* 0x000fe20000000800 */
[----:B-1----:R-:W-:-:S03]  /*1170*/  FSEL R50, R16, RZ, P6 ;  /* 0x000000ff10327208 */ /* 0x002fc60003000000 */
[----:B------:R1:W-:Y:S04]  /*1180*/  STS [R42+0xc0], R17 ;  /* 0x0000c0112a007388 */ /* 0x0003e80000000800 */
[----:B------:R-:W-:Y:S01]  /*1190*/  STS [R19+0x1c0], R24 ;  /* 0x0001c01813007388 */ /* 0x000fe20000000800 */
[----:B-1----:R-:W-:-:S03]  /*11a0*/  FSEL R42, R27, RZ, P5 ;  /* 0x000000ff1b2a7208 */ /* 0x002fc60002800000 */
[----:B------:R1:W-:Y:S04]  /*11b0*/  STS [R21+0x2c0], R50 ;  /* 0x0002c03215007388 */ /* 0x0003e80000000800 */
[----:B------:R0:W-:Y:S01]  /*11c0*/  STS [R23+0x3c0], R42 ;  /* 0x0003c02a17007388 */ /* 0x0001e20000000800 */
[----:B------:R-:W-:-:S04]  /*11d0*/  SHF.R.U32.HI R39, RZ, 0x6, R41 ;  /* 0x00000006ff277819 */ /* 0x000fc80000011629 */
[----:B------:R-:W-:Y:S02]  /*11e0*/  SGXT.U32 R39, R39, 0x4 ;  /* 0x000000042727781a */ /* 0x000fe40000000000 */
[----:B------:R-:W-:Y:S02]  /*11f0*/  LOP3.LUT R41, R41, 0x3fc, RZ, 0xc0, !PT ;  /* 0x000003fc29297812 */ /* 0x000fe400078ec0ff */
[----:B------:R-:W-:Y:S02]  /*1200*/  LEA R18, R39, UR4, 0x2 ;  /* 0x0000000427127c11 */ /* 0x000fe4000f8e10ff */
[----:B-1----:R-:W-:-:S03]  /*1210*/  LOP3.LUT R21, R41, 0x400, RZ, 0xfc, !PT ;  /* 0x0000040029157812 */ /* 0x002fc600078efcff */
[----:B------:R-:W-:Y:S01]  /*1220*/  IMAD R27, R41, 0x4, R18 ;  /* 0x00000004291b7824 */ /* 0x000fe200078e0212 */
[----:B------:R-:W-:Y:S01]  /*1230*/  BAR.SYNC.DEFER_BLOCKING 0x0 ;  /* 0x0000000000007b1d */ /* 0x000fe20000010000 */
[----:B0-----:R-:W-:Y:S01]  /*1240*/  SHF.R.U32.HI R42, RZ, 0x6, R21 ;  /* 0x00000006ff2a7819 */ /* 0x001fe20000011615 */
[----:B------:R-:W-:-:S03]  /*1250*/  IMAD.IADD R49, R37, 0x1, R22 ;  /* 0x0000000125317824 */ /* 0x000fc600078e0216 */
[----:B------:R-:W-:-:S04]  /*1260*/  LEA R22, R42, UR4, 0x2 ;  /* 0x000000042a167c11 */ /* 0x000fc8000f8e10ff */
[----:B------:R-:W-:Y:S01]  /*1270*/  LEA R25, R41, R22, 0x2 ;  /* 0x0000001629197211 */ /* 0x000fe200078e10ff */
[C---:B------:R-:W-:Y:S01]  /*1280*/  IMAD.IADD R24, R37.reuse, 0x1, R20 ;  /* 0x0000000125187824 */ /* 0x040fe200078e0214 */
[----:B------:R-:W2:Y:S04]  /*1290*/  LDS R17, [R27+0x4] ;  /* 0x000004001b117984 */ /* 0x000ea80000000800 */
[----:B------:R-:W0:Y:S04]  /*12a0*/  LDS R16, [R27] ;  /* 0x000000001b107984 */ /* 0x000e280000000800 */
[----:B------:R-:W-:Y:S04]  /*12b0*/  LDS R18, [R27+0x8] ;  /* 0x000008001b127984 */ /* 0x000fe80000000800 */
[----:B------:R-:W1:Y:S04]  /*12c0*/  LDS R19, [R27+0xc] ;  /* 0x00000c001b137984 */ /* 0x000e680000000800 */
[----:B------:R-:W-:Y:S04]  /*12d0*/  LDS R20, [R25+0x1000] ;  /* 0x0010000019147984 */ /* 0x000fe80000000800 */
[----:B------:R-:W-:Y:S04]  /*12e0*/  LDS R21, [R25+0x1004] ;  /* 0x0010040019157984 */ /* 0x000fe80000000800 */
[----:B------:R-:W-:Y:S04]  /*12f0*/  LDS R22, [R25+0x1008] ;  /* 0x0010080019167984 */ /* 0x000fe80000000800 */
[----:B------:R-:W1:Y:S01]  /*1300*/  LDS R23, [R25+0x100c] ;  /* 0x00100c0019177984 */ /* 0x000e620000000800 */
[----:B------:R-:W-:-:S02]  /*1310*/  IMAD.IADD R26, R37, 0x1, R26 ;  /* 0x00000001251a7824 */ /* 0x000fc400078e021a */
[----:B------:R-:W-:Y:S01]  /*1320*/  IMAD.IADD R44, R37, 0x1, R44 ;  /* 0x00000001252c7824 */ /* 0x000fe200078e022c */
[----:B------:R-:W-:Y:S01]  /*1330*/  LOP3.LUT R43, R41, 0xc00, RZ, 0xfc, !PT ;  /* 0x00000c00292b7812 */ /* 0x000fe200078efcff */
[----:B------:R-:W-:-:S04]  /*1340*/  IMAD.WIDE R48, R49, 0x4, R46 ;  /* 0x0000000431307825 */ /* 0x000fc800078e022e */
[----:B--2---:R-:W-:Y:S01]  /*1350*/  FADD R37, R17, R33 ;  /* 0x0000002111257221 */ /* 0x004fe20000000000 */
[----:B------:R-:W-:Y:S01]  /*1360*/  LOP3.LUT R33, R41, 0x800, RZ, 0xfc, !PT ;  /* 0x0000080029217812 */ /* 0x000fe200078efcff */
[----:B------:R-:W-:Y:S01]  /*1370*/  IMAD.WIDE R50, R24, 0x4, R46 ;  /* 0x0000000418327825 */ /* 0x000fe200078e022e */
[----:B------:R-:W-:Y:S02]  /*1380*/  SHF.R.U32.HI R43, RZ, 0x6, R43 ;  /* 0x00000006ff2b7819 */ /* 0x000fe4000001162b */
[----:B------:R-:W-:Y:S01]  /*1390*/  SHF.R.U32.HI R33, RZ, 0x6, R33 ;  /* 0x00000006ff217819 */ /* 0x000fe20000011621 */
[----:B0-----:R-:W-:Y:S01]  /*13a0*/  FADD R32, R16, R32 ;  /* 0x0000002010207221 */ /* 0x001fe20000000000 */
[----:B-1----:R0:W-:Y:S01]  /*13b0*/  @!P4 STG.E.128 desc[UR6][R48.64], R16 ;  /* 0x000000103000c986 */ /* 0x0021e2000c101d06 */
[----:B------:R-:W-:Y:S01]  /*13c0*/  FADD R34, R18, R34 ;  /* 0x0000002212227221 */ /* 0x000fe20000000000 */
[----:B------:R-:W-:Y:S02]  /*13d0*/  FADD R35, R19, R35 ;  /* 0x0000002313237221 */ /* 0x000fe40000000000 */
[----:B------:R1:W-:Y:S01]  /*13e0*/  @!P3 STG.E.128 desc[UR6][R50.64], R20 ;  /* 0x000000143200b986 */ /* 0x0003e2000c101d06 */
[----:B0-----:R-:W-:-:S05]  /*13f0*/  LEA R16, R33, UR4, 0x2 ;  /* 0x0000000421107c11 */ /* 0x001fca000f8e10ff */
[----:B------:R-:W-:Y:S02]  /*1400*/  IMAD R27, R41, 0x4, R16 ;  /* 0x00000004291b7824 */ /* 0x000fe400078e0210 */
[----:B------:R-:W-:-:S03]  /*1410*/  IMAD.WIDE R48, R26, 0x4, R46 ;  /* 0x000000041a307825 */ /* 0x000fc600078e022e */
[----:B------:R-:W-:Y:S04]  /*1420*/  LDS R16, [R27+0x2000] ;  /* 0x002000001b107984 */ /* 0x000fe80000000800 */
[----:B------:R-:W-:Y:S04]  /*1430*/  LDS R17, [R27+0x2004] ;  /* 0x002004001b117984 */ /* 0x000fe80000000800 */
[----:B------:R-:W-:Y:S04]  /*1440*/  LDS R18, [R27+0x2008] ;  /* 0x002008001b127984 */ /* 0x000fe80000000800 */
[----:B------:R-:W0:Y:S01]  /*1450*/  LDS R19, [R27+0x200c] ;  /* 0x00200c001b137984 */ /* 0x000e220000000800 */
[----:B------:R-:W-:Y:S01]  /*1460*/  IMAD.WIDE R44, R44, 0x4, R46 ;  /* 0x000000042c2c7825 */ /* 0x000fe200078e022e */
[----:B------:R-:W-:-:S02]  /*1470*/  LOP3.LUT R28, R28, 0xff, RZ, 0xc0, !PT ;  /* 0x000000ff1c1c7812 */ /* 0x000fc400078ec0ff */
[----:B------:R-:W-:-:S03]  /*1480*/  LEA.HI R30, R30, UR4, RZ, 0x1e ;  /* 0x000000041e1e7c11 */ /* 0x000fc6000f8ff0ff */
[----:B------:R-:W-:Y:S01]  /*1490*/  IMAD.IADD R39, R39, 0x1, R28 ;  /* 0x0000000127277824 */ /* 0x000fe200078e021c */
[----:B------:R-:W-:Y:S02]  /*14a0*/  LEA R28, R29, UR4, 0x4 ;  /* 0x000000041d1c7c11 */ /* 0x000fe4000f8e20ff */
[----:B------:R-:W-:Y:S01]  /*14b0*/  LEA R40, R40, UR4, 0x4 ;  /* 0x0000000428287c11 */ /* 0x000fe2000f8e20ff */
[C---:B------:R-:W-:Y:S02]  /*14c0*/  IMAD R29, R31.reuse, 0x4, R30 ;  /* 0x000000041f1d7824 */ /* 0x040fe400078e021e */
[----:B------:R-:W-:Y:S02]  /*14d0*/  IMAD R28, R31, 0x4, R28 ;  /* 0x000000041f1c7824 */ /* 0x000fe400078e021c */
[----:B---3--:R-:W-:Y:S01]  /*14e0*/  FADD R4, R20, R4 ;  /* 0x0000000414047221 */ /* 0x008fe20000000000 */
[----:B-1----:R-:W-:-:S04]  /*14f0*/  LEA R20, R43, UR4, 0x2 ;  /* 0x000000042b147c11 */ /* 0x002fc8000f8e10ff */
[----:B------:R-:W-:-:S05]  /*1500*/  LEA R20, R41, R20, 0x2 ;  /* 0x0000001429147211 */ /* 0x000fca00078e10ff */
[----:B------:R-:W-:Y:S04]  /*1510*/  LDS R24, [R20+0x3000] ;  /* 0x0030000014187984 */ /* 0x000fe80000000800 */
[----:B------:R-:W-:Y:S04]  /*1520*/  LDS R25, [R20+0x3004] ;  /* 0x0030040014197984 */ /* 0x000fe80000000800 */
[----:B------:R-:W-:Y:S04]  /*1530*/  LDS R26, [R20+0x3008] ;  /* 0x00300800141a7984 */ /* 0x000fe80000000800 */
[----:B------:R-:W1:Y:S04]  /*1540*/  LDS R27, [R20+0x300c] ;  /* 0x00300c00141b7984 */ /* 0x000e680000000800 */
[----:B0-----:R5:W-:Y:S01]  /*1550*/  @!P2 STG.E.128 desc[UR6][R48.64], R16 ;  /* 0x000000103000a986 */ /* 0x001be2000c101d06 */
[----:B------:R-:W-:Y:S01]  /*1560*/  FADD R6, R22, R6 ;  /* 0x0000000616067221 */ /* 0x000fe20000000000 */
[----:B------:R-:W-:Y:S01]  /*1570*/  LEA R22, R38, UR4, 0x4 ;  /* 0x0000000426167c11 */ /* 0x000fe2000f8e20ff */
[----:B------:R-:W-:Y:S01]  /*1580*/  FADD R5, R21, R5 ;  /* 0x0000000515057221 */ /* 0x000fe20000000000 */
[----:B------:R-:W-:-:S02]  /*1590*/  IMAD R21, R31, 0x4, R40 ;  /* 0x000000041f157824 */ /* 0x000fc400078e0228 */
[----:B------:R-:W-:Y:S01]  /*15a0*/  LEA R22, R31, R22, 0x2 ;  /* 0x000000161f167211 */ /* 0x000fe200078e10ff */
[----:B------:R-:W-:Y:S01]  /*15b0*/  FADD R7, R23, R7 ;  /* 0x0000000717077221 */ /* 0x000fe20000000000 */
[----:B-1----:R-:W-:Y:S01]  /*15c0*/  @!P1 STG.E.128 desc[UR6][R44.64], R24 ;  /* 0x000000182c009986 */ /* 0x002fe2000c101d06 */
[----:B------:R-:W-:Y:S01]  /*15d0*/  BAR.SYNC.DEFER_BLOCKING 0x0 ;  /* 0x0000000000007b1d */ /* 0x000fe20000010000 */
[----:B-----5:R-:W-:Y:S01]  /*15e0*/  FADD R16, R16, R12 ;  /* 0x0000000c10107221 */ /* 0x020fe20000000000 */
[----:B------:R-:W-:Y:S01]  /*15f0*/  FADD R13, R17, R13 ;  /* 0x0000000d110d7221 */ /* 0x000fe20000000000 */
[----:B------:R-:W-:Y:S01]  /*1600*/  FADD R14, R18, R14 ;  /* 0x0000000e120e7221 */ /* 0x000fe20000000000 */
[----:B------:R-:W-:Y:S01]  /*1610*/  FADD R15, R19, R15 ;  /* 0x0000000f130f7221 */ /* 0x000fe20000000000 */
[----:B----4-:R-:W-:Y:S01]  /*1620*/  FADD R18, R24, R8 ;  /* 0x0000000818127221 */ /* 0x010fe20000000000 */
[----:B------:R-:W-:Y:S01]  /*1630*/  FADD R17, R25, R9 ;  /* 0x0000000919117221 */ /* 0x000fe20000000000 */
[----:B------:R-:W-:Y:S01]  /*1640*/  FADD R30, R26, R10 ;  /* 0x0000000a1a1e7221 */ /* 0x000fe20000000000 */
[----:B------:R-:W-:Y:S01]  /*1650*/  FADD R23, R27, R11 ;  /* 0x0000000b1b177221 */ /* 0x000fe20000000000 */
[----:B------:R-:W-:Y:S04]  /*1660*/  STS [R29], R32 ;  /* 0x000000201d007388 */ /* 0x000fe80000000800 */
[----:B------:R-:W-:Y:S04]  /*1670*/  STS [R28+0x100], R37 ;  /* 0x000100251c007388 */ /* 0x000fe80000000800 */
        /* <DEDUP_REMOVED lines=10> */
[----:B------:R0:W-:Y:S04]  /*1720*/  STS [R29+0xc0], R18 ;  /* 0x0000c0121d007388 */ /* 0x0001e80000000800 */
[----:B------:R1:W-:Y:S04]  /*1730*/  STS [R28+0x1c0], R17 ;  /* 0x0001c0111c007388 */ /* 0x0003e80000000800 */
[----:B------:R-:W-:Y:S01]  /*1740*/  STS [R21+0x2c0], R30 ;  /* 0x0002c01e15007388 */ /* 0x000fe20000000800 */
[----:B------:R-:W-:Y:S01]  /*1750*/  LEA R42, R42, UR4, 0x4 ;  /* 0x000000042a2a7c11 */ /* 0x000fe2000f8e20ff */
[----:B0-----:R-:W0:Y:S02]  /*1760*/  LDC.64 R18, c[0x0][0x248] ;  /* 0x00009200ff127b82 */ /* 0x001e240000000a00 */
[----:B------:R-:W-:Y:S01]  /*1770*/  STS [R22+0x3c0], R23 ;  /* 0x0003c01716007388 */ /* 0x000fe20000000800 */
[----:B------:R-:W-:Y:S01]  /*1780*/  LEA R4, R33, UR4, 0x4 ;  /* 0x0000000421047c11 */ /* 0x000fe2000f8e20ff */
[----:B------:R-:W-:-:S04]  /*1790*/  IMAD R8, R41, 0x4, R42 ;  /* 0x0000000429087824 */ /* 0x000fc800078e022a */
[----:B------:R-:W-:Y:S01]  /*17a0*/  BAR.SYNC.DEFER_BLOCKING 0x0 ;  /* 0x0000000000007b1d */ /* 0x000fe20000010000 */
[----:B------:R-:W-:Y:S01]  /*17b0*/  LEA R12, R39, UR4, 0x4 ;  /* 0x00000004270c7c11 */ /* 0x000fe2000f8e20ff */
[----:B------:R-:W-:-:S05]  /*17c0*/  IMAD R4, R41, 0x4, R4 ;  /* 0x0000000429047824 */ /* 0x000fca00078e0204 */
[----:B------:R-:W2:Y:S04]  /*17d0*/  LDS.128 R12, [R12] ;  /* 0x000000000c0c7984 */ /* 0x000ea80000000c00 */
[----:B------:R-:W3:Y:S04]  /*17e0*/  LDS.128 R8, [R8+0x1000] ;  /* 0x0010000008087984 */ /* 0x000ee80000000c00 */
[----:B------:R-:W4:Y:S01]  /*17f0*/  LDS.128 R4, [R4+0x2000] ;  /* 0x0020000004047984 */ /* 0x000f220000000c00 */
[----:B0-----:R-:W-:-:S04]  /*1800*/  IMAD.WIDE R36, R36, 0x4, R18 ;  /* 0x0000000424247825 */ /* 0x001fc800078e0212 */
[----:B-1----:R-:W-:Y:S01]  /*1810*/  IMAD.WIDE R16, R2, 0x4, R18 ;  /* 0x0000000402107825 */ /* 0x002fe200078e0212 */
[----:B------:R-:W-:-:S03]  /*1820*/  LEA R20, R43, UR4, 0x4 ;  /* 0x000000042b147c11 */ /* 0x000fc6000f8e20ff */
[----:B------:R-:W-:-:S04]  /*1830*/  IMAD.WIDE R2, R3, 0x4, R18 ;  /* 0x0000000403027825 */ /* 0x000fc800078e0212 */
[----:B------:R-:W-:Y:S01]  /*1840*/  IMAD R20, R41, 0x4, R20 ;  /* 0x0000000429147824 */ /* 0x000fe200078e0214 */
[----:B--2---:R0:W-:Y:S04]  /*1850*/  @!P0 STG.E.128 desc[UR6][R36.64], R12 ;  /* 0x0000000c24008986 */ /* 0x0041e8000c101d06 */
[----:B---3--:R0:W-:Y:S04]  /*1860*/  @!P0 STG.E.128 desc[UR6][R16.64], R8 ;  /* 0x0000000810008986 */ /* 0x0081e8000c101d06 */
[----:B----4-:R0:W-:Y:S02]  /*1870*/  @!P0 STG.E.128 desc[UR6][R2.64], R4 ;  /* 0x0000000402008986 */ /* 0x0101e4000c101d06 */
[----:B0-----:R-:W-:Y:S05]  /*1880*/  @P0 EXIT ;  /* 0x000000000000094d */ /* 0x001fea0003800000 */
[----:B------:R-:W1:Y:S01]  /*1890*/  LDS.128 R20, [R20+0x3000] ;  /* 0x0030000014147984 */ /* 0x000e620000000c00 */
[----:B0-----:R-:W-:-:S05]  /*18a0*/  IMAD.WIDE R2, R0, 0x4, R18 ;  /* 0x0000000400027825 */ /* 0x001fca00078e0212 */
[----:B-1----:R-:W-:Y:S01]  /*18b0*/  STG.E.128 desc[UR6][R2.64], R20 ;  /* 0x0000001402007986 */ /* 0x002fe2000c101d06 */
[----:B------:R-:W-:Y:S05]  /*18c0*/  EXIT ;  /* 0x000000000000794d */ /* 0x000fea0003800000 */
.L_x_0:
[----:B------:R-:W-:-:S00]  /*18d0*/  BRA `(.L_x_0) ;  /* 0xfffffffc00fc7947 */ /* 0x000fc0000383ffff */
[----:B------:R-:W-:-:S00]  /*18e0*/  NOP ;  /* 0x0000000000007918 */ /* 0x000fc00000000000 */
        /* <DEDUP_REMOVED lines=9> */
.L_x_1:


//--------------------- .nv.global.init           --------------------------
	.section	.nv.global.init,"aw",@progbits
.nv.global.init:
	.type		_$_str,@object
	.size		_$_str,(_$_str_$_2 - _$_str)
_$_str:
        /*0000*/ 	.byte	0x5f, 0x5f, 0x43, 0x55, 0x44, 0x41, 0x5f, 0x46, 0x54, 0x5a, 0x00
	.type		_$_str_$_2,@object
	.size		_$_str_$_2,(.L_1 - _$_str_$_2)
_$_str_$_2:
        /*000b*/ 	.byte	0x5f, 0x5f, 0x43, 0x55, 0x44, 0x41, 0x5f, 0x50, 0x52, 0x45, 0x43, 0x5f, 0x53, 0x51, 0x52, 0x54
        /*001b*/ 	.byte	0x00
.L_1:


//--------------------- .nv.shared.triton_poi_fused__native_batch_norm_legit_no_training_add_relu_8 --------------------------
	.section	.nv.shared.triton_poi_fused__native_batch_norm_legit_no_training_add_relu_8,"aw",@nobits
	.sectionflags	@""
	.align	16
	.zero		1024


//--------------------- .nv.constant0.triton_poi_fused__native_batch_norm_legit_no_training_add_relu_8 --------------------------
	.section	.nv.constant0.triton_poi_fused__native_batch_norm_legit_no_training_add_relu_8,"a",@progbits
	.sectionflags	@""
	.align	4
.nv.constant0.triton_poi_fused__native_batch_norm_legit_no_training_add_relu_8:
	.zero		600
